//
// Generated by NVIDIA NVVM Compiler
//
// Compiler Build ID: CL-36424714
// Cuda compilation tools, release 13.0, V13.0.88
// Based on NVVM 20.0.0
//

.version 9.0
.target sm_100
.address_size 64

	// .globl	_Z17tiled_matrix_multPiS_S_i
// _ZZ17tiled_matrix_multPiS_S_iE8shared_a has been demoted
// _ZZ17tiled_matrix_multPiS_S_iE8shared_b has been demoted

.visible .entry _Z17tiled_matrix_multPiS_S_i(
	.param .u64 .ptr .align 1 _Z17tiled_matrix_multPiS_S_i_param_0,
	.param .u64 .ptr .align 1 _Z17tiled_matrix_multPiS_S_i_param_1,
	.param .u64 .ptr .align 1 _Z17tiled_matrix_multPiS_S_i_param_2,
	.param .u32 _Z17tiled_matrix_multPiS_S_i_param_3
)
{
	.reg .pred 	%p<8>;
	.reg .b32 	%r<105>;
	.reg .b64 	%rd<13>;
	// demoted variable
	.shared .align 4 .b8 _ZZ17tiled_matrix_multPiS_S_iE8shared_a[1024];
	// demoted variable
	.shared .align 4 .b8 _ZZ17tiled_matrix_multPiS_S_iE8shared_b[1024];
	ld.param.u64 	%rd3, [_Z17tiled_matrix_multPiS_S_i_param_0];
	ld.param.u64 	%rd4, [_Z17tiled_matrix_multPiS_S_i_param_1];
	ld.param.u64 	%rd5, [_Z17tiled_matrix_multPiS_S_i_param_2];
	ld.param.u32 	%r31, [_Z17tiled_matrix_multPiS_S_i_param_3];
	mov.u32 	%r33, %ctaid.y;
	shl.b32 	%r34, %r33, 4;
	mov.u32 	%r98, %tid.y;
	add.s32 	%r2, %r34, %r98;
	mov.u32 	%r35, %ctaid.x;
	shl.b32 	%r3, %r35, 4;
	mov.u32 	%r96, %tid.x;
	add.s32 	%r5, %r3, %r96;
	setp.lt.s32 	%p1, %r31, 1;
	mov.b32 	%r104, 0;
	@%p1 bra 	$L__BB0_7;
	add.s32 	%r37, %r31, 15;
	shr.u32 	%r38, %r37, 4;
	shl.b32 	%r39, %r98, 6;
	mov.u32 	%r40, _ZZ17tiled_matrix_multPiS_S_iE8shared_a;
	add.s32 	%r6, %r40, %r39;
	shl.b32 	%r41, %r96, 2;
	add.s32 	%r7, %r6, %r41;
	mov.u32 	%r42, _ZZ17tiled_matrix_multPiS_S_iE8shared_b;
	add.s32 	%r9, %r42, %r41;
	add.s32 	%r8, %r9, %r39;
	neg.s32 	%r100, %r38;
	mad.lo.s32 	%r43, %r98, %r31, %r96;
	add.s32 	%r99, %r43, %r3;
	shl.b32 	%r12, %r31, 4;
	mad.lo.s32 	%r97, %r31, %r2, %r96;
	cvta.to.global.u64 	%rd1, %rd3;
	cvta.to.global.u64 	%rd2, %rd4;
	mov.b32 	%r104, 0;
$L__BB0_2:
	max.u32 	%r45, %r2, %r96;
	setp.ge.u32 	%p2, %r45, %r31;
	mov.b32 	%r102, 0;
	@%p2 bra 	$L__BB0_4;
	mul.wide.u32 	%rd6, %r97, 4;
	add.s64 	%rd7, %rd1, %rd6;
	ld.global.u32 	%r102, [%rd7];
$L__BB0_4:
	setp.ge.s32 	%p3, %r5, %r31;
	st.shared.u32 	[%r7], %r102;
	setp.ge.u32 	%p4, %r98, %r31;
	mov.b32 	%r103, 0;
	or.pred  	%p5, %p3, %p4;
	@%p5 bra 	$L__BB0_6;
	mul.wide.u32 	%rd8, %r99, 4;
	add.s64 	%rd9, %rd2, %rd8;
	ld.global.u32 	%r103, [%rd9];
$L__BB0_6:
	st.shared.u32 	[%r8], %r103;
	bar.sync 	0;
	ld.shared.u32 	%r47, [%r6];
	ld.shared.u32 	%r48, [%r9];
	mad.lo.s32 	%r49, %r48, %r47, %r104;
	ld.shared.u32 	%r50, [%r6+4];
	ld.shared.u32 	%r51, [%r9+64];
	mad.lo.s32 	%r52, %r51, %r50, %r49;
	ld.shared.u32 	%r53, [%r6+8];
	ld.shared.u32 	%r54, [%r9+128];
	mad.lo.s32 	%r55, %r54, %r53, %r52;
	ld.shared.u32 	%r56, [%r6+12];
	ld.shared.u32 	%r57, [%r9+192];
	mad.lo.s32 	%r58, %r57, %r56, %r55;
	ld.shared.u32 	%r59, [%r6+16];
	ld.shared.u32 	%r60, [%r9+256];
	mad.lo.s32 	%r61, %r60, %r59, %r58;
	ld.shared.u32 	%r62, [%r6+20];
	ld.shared.u32 	%r63, [%r9+320];
	mad.lo.s32 	%r64, %r63, %r62, %r61;
	ld.shared.u32 	%r65, [%r6+24];
	ld.shared.u32 	%r66, [%r9+384];
	mad.lo.s32 	%r67, %r66, %r65, %r64;
	ld.shared.u32 	%r68, [%r6+28];
	ld.shared.u32 	%r69, [%r9+448];
	mad.lo.s32 	%r70, %r69, %r68, %r67;
	ld.shared.u32 	%r71, [%r6+32];
	ld.shared.u32 	%r72, [%r9+512];
	mad.lo.s32 	%r73, %r72, %r71, %r70;
	ld.shared.u32 	%r74, [%r6+36];
	ld.shared.u32 	%r75, [%r9+576];
	mad.lo.s32 	%r76, %r75, %r74, %r73;
	ld.shared.u32 	%r77, [%r6+40];
	ld.shared.u32 	%r78, [%r9+640];
	mad.lo.s32 	%r79, %r78, %r77, %r76;
	ld.shared.u32 	%r80, [%r6+44];
	ld.shared.u32 	%r81, [%r9+704];
	mad.lo.s32 	%r82, %r81, %r80, %r79;
	ld.shared.u32 	%r83, [%r6+48];
	ld.shared.u32 	%r84, [%r9+768];
	mad.lo.s32 	%r85, %r84, %r83, %r82;
	ld.shared.u32 	%r86, [%r6+52];
	ld.shared.u32 	%r87, [%r9+832];
	mad.lo.s32 	%r88, %r87, %r86, %r85;
	ld.shared.u32 	%r89, [%r6+56];
	ld.shared.u32 	%r90, [%r9+896];
	mad.lo.s32 	%r91, %r90, %r89, %r88;
	ld.shared.u32 	%r92, [%r6+60];
	ld.shared.u32 	%r93, [%r9+960];
	mad.lo.s32 	%r104, %r93, %r92, %r91;
	bar.sync 	0;
	add.s32 	%r100, %r100, 1;
	setp.ne.s32 	%p6, %r100, 0;
	add.s32 	%r99, %r99, %r12;
	add.s32 	%r98, %r98, 16;
	add.s32 	%r97, %r97, 16;
	add.s32 	%r96, %r96, 16;
	@%p6 bra 	$L__BB0_2;
$L__BB0_7:
	max.s32 	%r94, %r2, %r5;
	setp.ge.s32 	%p7, %r94, %r31;
	@%p7 bra 	$L__BB0_9;
	mad.lo.s32 	%r95, %r31, %r2, %r5;
	cvta.to.global.u64 	%rd10, %rd5;
	mul.wide.s32 	%rd11, %r95, 4;
	add.s64 	%rd12, %rd10, %rd11;
	st.global.u32 	[%rd12], %r104;
$L__BB0_9:
	ret;

}


// ===== COMPILED SASS (sm_100) =====

	.target	sm_100

	.elftype	@"ET_EXEC"


//--------------------- .note.nv.tkinfo           --------------------------
	.section	.note.nv.tkinfo,"",@"SHT_NOTE"
	.sectionflags	@"SHF_NOTE_NV_TKINFO"
	.tkinfo
        /*0018*/ 	.word	0x00000002
        /*0030*/ 	.string	""
        /*0030*/ 	.string	"ptxas"
        /*0030*/ 	.string	"Cuda compilation tools, release 13.0, V13.0.88"
        /*0030*/ 	.string	"Build cuda_13.0.r13.0/compiler.36424714_0"
        /*0030*/ 	.string	"-arch sm_100 -m 64 "



//--------------------- .note.nv.cuinfo           --------------------------
	.section	.note.nv.cuinfo,"",@"SHT_NOTE"
	.sectionflags	@"SHF_NOTE_NV_CUINFO"
        /*0018*/ 	.short	0x0002
        /*001a*/ 	.short	0x0064
        /*001c*/ 	.short	0x0082
	.zero		2


//--------------------- .nv.info                  --------------------------
	.section	.nv.info,"",@"SHT_CUDA_INFO"
	.align	4


	//----- nvinfo : EIATTR_REGCOUNT
	.align		4
        /*0000*/ 	.byte	0x04, 0x2f
        /*0002*/ 	.short	(.L_1 - .L_0)
	.align		4
.L_0:
        /*0004*/ 	.word	index@(_Z17tiled_matrix_multPiS_S_i)
        /*0008*/ 	.word	0x0000001f


	//----- nvinfo : EIATTR_FRAME_SIZE
	.align		4
.L_1:
        /*000c*/ 	.byte	0x04, 0x11
        /*000e*/ 	.short	(.L_3 - .L_2)
	.align		4
.L_2:
        /*0010*/ 	.word	index@(_Z17tiled_matrix_multPiS_S_i)
        /*0014*/ 	.word	0x00000000


	//----- nvinfo : EIATTR_MIN_STACK_SIZE
	.align		4
.L_3:
        /*0018*/ 	.byte	0x04, 0x12
        /*001a*/ 	.short	(.L_5 - .L_4)
	.align		4
.L_4:
        /*001c*/ 	.word	index@(_Z17tiled_matrix_multPiS_S_i)
        /*0020*/ 	.word	0x00000000
.L_5:


//--------------------- .nv.compat                --------------------------
	.section	.nv.compat,"",@"SHT_CUDA_COMPAT_INFO"
	.align	4
        /*0000*/ 	.byte	0x02, 0x09, 0x00, 0x00, 0x02, 0x02, 0x01, 0x00, 0x02, 0x05, 0x05, 0x00, 0x03, 0x07, 0x01, 0x01
        /*0010*/ 	.byte	0x02, 0x03, 0x00, 0x00, 0x02, 0x06, 0x01, 0x00, 0x04, 0x0b, 0x08, 0x00, 0x09, 0x00, 0x00, 0x00
        /*0020*/ 	.byte	0x00, 0x00, 0x00, 0x00


//--------------------- .nv.info._Z17tiled_matrix_multPiS_S_i --------------------------
	.section	.nv.info._Z17tiled_matrix_multPiS_S_i,"",@"SHT_CUDA_INFO"
	.sectionflags	@""
	.align	4


	//----- nvinfo : EIATTR_CUDA_API_VERSION
	.align		4
        /*0000*/ 	.byte	0x04, 0x37
        /*0002*/ 	.short	(.L_7 - .L_6)
.L_6:
        /*0004*/ 	.word	0x00000082


	//----- nvinfo : EIATTR_KPARAM_INFO
	.align		4
.L_7:
        /*0008*/ 	.byte	0x04, 0x17
        /*000a*/ 	.short	(.L_9 - .L_8)
.L_8:
        /*000c*/ 	.word	0x00000000
        /*0010*/ 	.short	0x0003
        /*0012*/ 	.short	0x0018
        /*0014*/ 	.byte	0x00, 0xf0, 0x11, 0x00


	//----- nvinfo : EIATTR_KPARAM_INFO
	.align		4
.L_9:
        /*0018*/ 	.byte	0x04, 0x17
        /*001a*/ 	.short	(.L_11 - .L_10)
.L_10:
        /*001c*/ 	.word	0x00000000
        /*0020*/ 	.short	0x0002
        /*0022*/ 	.short	0x0010
        /*0024*/ 	.byte	0x00, 0xf5, 0x21, 0x00


	//----- nvinfo : EIATTR_KPARAM_INFO
	.align		4
.L_11:
        /*0028*/ 	.byte	0x04, 0x17
        /*002a*/ 	.short	(.L_13 - .L_12)
.L_12:
        /*002c*/ 	.word	0x00000000
        /*0030*/ 	.short	0x0001
        /*0032*/ 	.short	0x0008
        /*0034*/ 	.byte	0x00, 0xf5, 0x21, 0x00


	//----- nvinfo : EIATTR_KPARAM_INFO
	.align		4
.L_13:
        /*0038*/ 	.byte	0x04, 0x17
        /*003a*/ 	.short	(.L_15 - .L_14)
.L_14:
        /*003c*/ 	.word	0x00000000
        /*0040*/ 	.short	0x0000
        /*0042*/ 	.short	0x0000
        /*0044*/ 	.byte	0x00, 0xf5, 0x21, 0x00


	//----- nvinfo : EIATTR_SPARSE_MMA_MASK
	.align		4
.L_15:
        /*0048*/ 	.byte	0x03, 0x50
        /*004a*/ 	.short	0x0000


	//----- nvinfo : EIATTR_MAXREG_COUNT
	.align		4
        /*004c*/ 	.byte	0x03, 0x1b
        /*004e*/ 	.short	0x00ff


	//----- nvinfo : EIATTR_NUM_BARRIERS
	.align		4
        /*0050*/ 	.byte	0x02, 0x4c
        /*0052*/ 	.byte	0x01
	.zero		1


	//----- nvinfo : EIATTR_MERCURY_ISA_VERSION
	.align		4
        /*0054*/ 	.byte	0x03, 0x5f
        /*0056*/ 	.short	0x0101


	//----- nvinfo : EIATTR_VRC_CTA_INIT_COUNT
	.align		4
        /*0058*/ 	.byte	0x02, 0x4a
	.zero		1
	.zero		1


	//----- nvinfo : EIATTR_EXIT_INSTR_OFFSETS
	.align		4
        /*005c*/ 	.byte	0x04, 0x1c
        /*005e*/ 	.short	(.L_17 - .L_16)


	//   ....[0]....
.L_16:
        /*0060*/ 	.word	0x000005c0


	//   ....[1]....
        /*0064*/ 	.word	0x00000610


	//----- nvinfo : EIATTR_CBANK_PARAM_SIZE
	.align		4
.L_17:
        /*0068*/ 	.byte	0x03, 0x19
        /*006a*/ 	.short	0x001c


	//----- nvinfo : EIATTR_PARAM_CBANK
	.align		4
        /*006c*/ 	.byte	0x04, 0x0a
        /*006e*/ 	.short	(.L_19 - .L_18)
	.align		4
.L_18:
        /*0070*/ 	.word	index@(.nv.constant0._Z17tiled_matrix_multPiS_S_i)
        /*0074*/ 	.short	0x0380
        /*0076*/ 	.short	0x001c


	//----- nvinfo : EIATTR_SW_WAR
	.align		4
.L_19:
        /*0078*/ 	.byte	0x04, 0x36
        /*007a*/ 	.short	(.L_21 - .L_20)
.L_20:
        /*007c*/ 	.word	0x00000008
.L_21:


//--------------------- .nv.callgraph             --------------------------
	.section	.nv.callgraph,"",@"SHT_CUDA_CALLGRAPH"
	.align	4
	.sectionentsize	8
	.align		4
        /*0000*/ 	.word	0x00000000
	.align		4
        /*0004*/ 	.word	0xffffffff
	.align		4
        /*0008*/ 	.word	0x00000000
	.align		4
        /*000c*/ 	.word	0xfffffffe
	.align		4
        /*0010*/ 	.word	0x00000000
	.align		4
        /*0014*/ 	.word	0xfffffffd
	.align		4
        /*0018*/ 	.word	0x00000000
	.align		4
        /*001c*/ 	.word	0xfffffffc


//--------------------- .text._Z17tiled_matrix_multPiS_S_i --------------------------
	.section	.text._Z17tiled_matrix_multPiS_S_i,"ax",@progbits
	.align	128
        .global         _Z17tiled_matrix_multPiS_S_i
        .type           _Z17tiled_matrix_multPiS_S_i,@function
        .size           _Z17tiled_matrix_multPiS_S_i,(.L_x_3 - _Z17tiled_matrix_multPiS_S_i)
        .other          _Z17tiled_matrix_multPiS_S_i,@"STO_CUDA_ENTRY STV_DEFAULT"
_Z17tiled_matrix_multPiS_S_i:
.text._Z17tiled_matrix_multPiS_S_i:
[----:B------:R-:W-:Y:S01]  /*0000*/  LDC R1, c[0x0][0x37c] ;  /* 0x0000df00ff017b82 */ /* 0x000fe20000000800 */
[----:B------:R-:W0:Y:S01]  /*0010*/  LDCU UR4, c[0x0][0x398] ;  /* 0x00007300ff0477ac */ /* 0x000e220008000800 */
[----:B------:R-:W1:Y:S01]  /*0020*/  S2R R2, SR_CTAID.Y ;  /* 0x0000000000027919 */ /* 0x000e620000002600 */
[----:B------:R-:W-:Y:S01]  /*0030*/  HFMA2 R23, -RZ, RZ, 0, 0 ;  /* 0x00000000ff177431 */ /* 0x000fe200000001ff */
[----:B------:R-:W2:Y:S01]  /*0040*/  LDCU.64 UR8, c[0x0][0x358] ;  /* 0x00006b00ff0877ac */ /* 0x000ea20008000a00 */
[----:B------:R-:W1:Y:S01]  /*0050*/  S2R R7, SR_TID.Y ;  /* 0x0000000000077919 */ /* 0x000e620000002200 */
[----:B------:R-:W3:Y:S01]  /*0060*/  S2R R8, SR_CTAID.X ;  /* 0x0000000000087919 */ /* 0x000ee20000002500 */
[----:B------:R-:W3:Y:S01]  /*0070*/  S2R R3, SR_TID.X ;  /* 0x0000000000037919 */ /* 0x000ee20000002100 */
[----:B0-----:R-:W-:-:S04]  /*0080*/  MOV R0, UR4 ;  /* 0x0000000400007c02 */ /* 0x001fc80008000f00 */
[----:B------:R-:W-:Y:S02]  /*0090*/  ISETP.GE.AND P0, PT, R0, 0x1, PT ;  /* 0x000000010000780c */ /* 0x000fe40003f06270 */
[----:B-1----:R-:W-:Y:S02]  /*00a0*/  LEA R2, R2, R7, 0x4 ;  /* 0x0000000702027211 */ /* 0x002fe400078e20ff */
[----:B---3--:R-:W-:-:S09]  /*00b0*/  LEA R5, R8, R3, 0x4 ;  /* 0x0000000308057211 */ /* 0x008fd200078e20ff */
[----:B--2---:R-:W-:Y:S05]  /*00c0*/  @!P0 BRA `(.L_x_0) ;  /* 0x0000000400348947 */ /* 0x004fea0003800000 */
[----:B------:R-:W0:Y:S01]  /*00d0*/  S2UR UR6, SR_CgaCtaId ;  /* 0x00000000000679c3 */ /* 0x000e220000008800 */
[----:B------:R-:W-:Y:S01]  /*00e0*/  UMOV UR4, 0x400 ;  /* 0x0000040000047882 */ /* 0x000fe20000000000 */
[----:B------:R-:W-:Y:S01]  /*00f0*/  IADD3 R4, PT, PT, R0, 0xf, RZ ;  /* 0x0000000f00047810 */ /* 0x000fe20007ffe0ff */
[----:B------:R-:W-:Y:S01]  /*0100*/  UIADD3 UR5, UPT, UPT, UR4, 0x400, URZ ;  /* 0x0000040004057890 */ /* 0x000fe2000fffe0ff */
[-C--:B------:R-:W-:Y:S01]  /*0110*/  IMAD R17, R7, R0.reuse, R3 ;  /* 0x0000000007117224 */ /* 0x080fe200078e0203 */
[----:B------:R-:W-:Y:S02]  /*0120*/  MOV R23, RZ ;  /* 0x000000ff00177202 */ /* 0x000fe40000000f00 */
[----:B------:R-:W-:Y:S01]  /*0130*/  SHF.R.U32.HI R19, RZ, 0x4, R4 ;  /* 0x00000004ff137819 */ /* 0x000fe20000011604 */
[----:B------:R-:W1:Y:S01]  /*0140*/  LDC R6, c[0x0][0x398] ;  /* 0x0000e600ff067b82 */ /* 0x000e620000000800 */
[----:B------:R-:W-:Y:S02]  /*0150*/  IMAD R17, R8, 0x10, R17 ;  /* 0x0000001008117824 */ /* 0x000fe400078e0211 */
[----:B------:R-:W-:Y:S01]  /*0160*/  IMAD R4, R2, R0, R3 ;  /* 0x0000000002047224 */ /* 0x000fe200078e0203 */
[----:B------:R-:W-:Y:S01]  /*0170*/  IADD3 R19, PT, PT, -R19, RZ, RZ ;  /* 0x000000ff13137210 */ /* 0x000fe20007ffe1ff */
[----:B0-----:R-:W-:-:S02]  /*0180*/  ULEA UR5, UR6, UR5, 0x18 ;  /* 0x0000000506057291 */ /* 0x001fc4000f8ec0ff */
[----:B------:R-:W-:-:S04]  /*0190*/  ULEA UR4, UR6, UR4, 0x18 ;  /* 0x0000000406047291 */ /* 0x000fc8000f8ec0ff */
[----:B------:R-:W-:Y:S02]  /*01a0*/  LEA R20, R3, UR5, 0x2 ;  /* 0x0000000503147c11 */ /* 0x000fe4000f8e10ff */
[----:B------:R-:W-:-:S03]  /*01b0*/  LEA R18, R7, UR4, 0x6 ;  /* 0x0000000407127c11 */ /* 0x000fc6000f8e30ff */
[----:B------:R-:W-:Y:S01]  /*01c0*/  IMAD R16, R7, 0x40, R20 ;  /* 0x0000004007107824 */ /* 0x000fe200078e0214 */
[----:B------:R-:W-:-:S07]  /*01d0*/  LEA R21, R3, R18, 0x2 ;  /* 0x0000001203157211 */ /* 0x000fce00078e10ff */
.L_x_1:
[----:B-1----:R-:W-:Y:S01]  /*01e0*/  MOV R0, R6 ;  /* 0x0000000600007202 */ /* 0x002fe20000000f00 */
[----:B------:R-:W-:Y:S01]  /*01f0*/  HFMA2 R22, -RZ, RZ, 0, 0 ;  /* 0x00000000ff167431 */ /* 0x000fe200000001ff */
[----:B------:R-:W-:Y:S02]  /*0200*/  VIMNMX.U32 R9, PT, PT, R2, R3, !PT ;  /* 0x0000000302097248 */ /* 0x000fe40007fe0000 */
[-C--:B------:R-:W-:Y:S02]  /*0210*/  ISETP.GE.U32.AND P0, PT, R7, R0.reuse, PT ;  /* 0x000000000700720c */ /* 0x080fe40003f06070 */
[-C--:B------:R-:W-:Y:S02]  /*0220*/  ISETP.GE.U32.AND P1, PT, R9, R0.reuse, PT ;  /* 0x000000000900720c */ /* 0x080fe40003f26070 */
[----:B------:R-:W-:Y:S02]  /*0230*/  ISETP.GE.OR P0, PT, R5, R0, P0 ;  /* 0x000000000500720c */ /* 0x000fe40000706670 */
[----:B------:R-:W-:-:S09]  /*0240*/  MOV R27, RZ ;  /* 0x000000ff001b7202 */ /* 0x000fd20000000f00 */
[----:B------:R-:W0:Y:S08]  /*0250*/  @!P1 LDC.64 R10, c[0x0][0x380] ;  /* 0x0000e000ff0a9b82 */ /* 0x000e300000000a00 */
[----:B------:R-:W1:Y:S01]  /*0260*/  @!P0 LDC.64 R8, c[0x0][0x388] ;  /* 0x0000e200ff088b82 */ /* 0x000e620000000a00 */
[----:B0-----:R-:W-:-:S05]  /*0270*/  @!P1 IMAD.WIDE.U32 R10, R4, 0x4, R10 ;  /* 0x00000004040a9825 */ /* 0x001fca00078e000a */
[----:B------:R-:W2:Y:S01]  /*0280*/  @!P1 LDG.E R22, desc[UR8][R10.64] ;  /* 0x000000080a169981 */ /* 0x000ea2000c1e1900 */
[----:B-1----:R-:W-:-:S05]  /*0290*/  @!P0 IMAD.WIDE.U32 R8, R17, 0x4, R8 ;  /* 0x0000000411088825 */ /* 0x002fca00078e0008 */
[----:B------:R-:W3:Y:S01]  /*02a0*/  @!P0 LDG.E R27, desc[UR8][R8.64] ;  /* 0x00000008081b8981 */ /* 0x000ee2000c1e1900 */
[----:B------:R-:W-:-:S05]  /*02b0*/  VIADD R19, R19, 0x1 ;  /* 0x0000000113137836 */ /* 0x000fca0000000000 */
[----:B------:R-:W-:Y:S02]  /*02c0*/  ISETP.NE.AND P0, PT, R19, RZ, PT ;  /* 0x000000ff1300720c */ /* 0x000fe40003f05270 */
[----:B------:R-:W-:Y:S02]  /*02d0*/  IADD3 R3, PT, PT, R3, 0x10, RZ ;  /* 0x0000001003037810 */ /* 0x000fe40007ffe0ff */
[----:B------:R-:W-:Y:S02]  /*02e0*/  IADD3 R7, PT, PT, R7, 0x10, RZ ;  /* 0x0000001007077810 */ /* 0x000fe40007ffe0ff */
[----:B------:R-:W-:Y:S02]  /*02f0*/  IADD3 R4, PT, PT, R4, 0x10, RZ ;  /* 0x0000001004047810 */ /* 0x000fe40007ffe0ff */
[----:B------:R-:W-:Y:S01]  /*0300*/  LEA R17, R0, R17, 0x4 ;  /* 0x0000001100117211 */ /* 0x000fe200078e20ff */
[----:B--2---:R-:W-:Y:S04]  /*0310*/  STS [R21], R22 ;  /* 0x0000001615007388 */ /* 0x004fe80000000800 */
[----:B---3--:R-:W-:Y:S01]  /*0320*/  STS [R16], R27 ;  /* 0x0000001b10007388 */ /* 0x008fe20000000800 */
[----:B------:R-:W-:Y:S06]  /*0330*/  BAR.SYNC.DEFER_BLOCKING 0x0 ;  /* 0x0000000000007b1d */ /* 0x000fec0000010000 */
[----:B------:R-:W-:Y:S04]  /*0340*/  LDS R26, [R20] ;  /* 0x00000000141a7984 */ /* 0x000fe80000000800 */
[----:B------:R-:W0:Y:S04]  /*0350*/  LDS.128 R12, [R18] ;  /* 0x00000000120c7984 */ /* 0x000e280000000c00 */
[----:B------:R-:W1:Y:S04]  /*0360*/  LDS R28, [R20+0x40] ;  /* 0x00004000141c7984 */ /* 0x000e680000000800 */
[----:B------:R-:W2:Y:S04]  /*0370*/  LDS R25, [R20+0x80] ;  /* 0x0000800014197984 */ /* 0x000ea80000000800 */
[----:B------:R-:W3:Y:S04]  /*0380*/  LDS R24, [R20+0xc0] ;  /* 0x0000c00014187984 */ /* 0x000ee80000000800 */
[----:B------:R-:W-:Y:S04]  /*0390*/  LDS.128 R8, [R18+0x10] ;  /* 0x0000100012087984 */ /* 0x000fe80000000c00 */
[----:B------:R-:W-:Y:S04]  /*03a0*/  LDS R22, [R20+0x140] ;  /* 0x0001400014167984 */ /* 0x000fe80000000800 */
[----:B------:R-:W-:Y:S01]  /*03b0*/  LDS R27, [R20+0x200] ;  /* 0x00020000141b7984 */ /* 0x000fe20000000800 */
[----:B0-----:R-:W-:-:S03]  /*03c0*/  IMAD R12, R12, R26, R23 ;  /* 0x0000001a0c0c7224 */ /* 0x001fc600078e0217 */
[----:B------:R-:W0:Y:S01]  /*03d0*/  LDS R23, [R20+0x100] ;  /* 0x0001000014177984 */ /* 0x000e220000000800 */
[----:B-1----:R-:W-:-:S03]  /*03e0*/  IMAD R12, R28, R13, R12 ;  /* 0x0000000d1c0c7224 */ /* 0x002fc600078e020c */
[----:B------:R-:W-:Y:S01]  /*03f0*/  LDS R26, [R20+0x1c0] ;  /* 0x0001c000141a7984 */ /* 0x000fe20000000800 */
[----:B--2---:R-:W-:-:S03]  /*0400*/  IMAD R12, R25, R14, R12 ;  /* 0x0000000e190c7224 */ /* 0x004fc600078e020c */
[----:B------:R-:W1:Y:S01]  /*0410*/  LDS R25, [R20+0x180] ;  /* 0x0001800014197984 */ /* 0x000e620000000800 */
[----:B---3--:R-:W-:-:S03]  /*0420*/  IMAD R12, R24, R15, R12 ;  /* 0x0000000f180c7224 */ /* 0x008fc600078e020c */
[----:B------:R-:W-:Y:S01]  /*0430*/  LDS R24, [R20+0x240] ;  /* 0x0002400014187984 */ /* 0x000fe20000000800 */
[----:B0-----:R-:W-:-:S03]  /*0440*/  IMAD R8, R8, R23, R12 ;  /* 0x0000001708087224 */ /* 0x001fc600078e020c */
[----:B------:R-:W0:Y:S01]  /*0450*/  LDS.128 R12, [R18+0x20] ;  /* 0x00002000120c7984 */ /* 0x000e220000000c00 */
[----:B------:R-:W-:-:S03]  /*0460*/  IMAD R8, R22, R9, R8 ;  /* 0x0000000916087224 */ /* 0x000fc600078e0208 */
[----:B------:R-:W2:Y:S01]  /*0470*/  LDS R23, [R20+0x280] ;  /* 0x0002800014177984 */ /* 0x000ea20000000800 */
[----:B-1----:R-:W-:-:S03]  /*0480*/  IMAD R8, R25, R10, R8 ;  /* 0x0000000a19087224 */ /* 0x002fc600078e0208 */
[----:B------:R-:W1:Y:S01]  /*0490*/  LDS R22, [R20+0x2c0] ;  /* 0x0002c00014167984 */ /* 0x000e620000000800 */
[----:B------:R-:W-:-:S03]  /*04a0*/  IMAD R8, R26, R11, R8 ;  /* 0x0000000b1a087224 */ /* 0x000fc600078e0208 */
[----:B------:R-:W-:Y:S04]  /*04b0*/  LDS R25, [R20+0x300] ;  /* 0x0003000014197984 */ /* 0x000fe80000000800 */
[----:B------:R-:W-:Y:S01]  /*04c0*/  LDS R26, [R20+0x340] ;  /* 0x00034000141a7984 */ /* 0x000fe20000000800 */
[----:B0-----:R-:W-:-:S03]  /*04d0*/  IMAD R12, R12, R27, R8 ;  /* 0x0000001b0c0c7224 */ /* 0x001fc600078e0208 */
[----:B------:R-:W0:Y:S01]  /*04e0*/  LDS.128 R8, [R18+0x30] ;  /* 0x0000300012087984 */ /* 0x000e220000000c00 */
[----:B------:R-:W-:-:S03]  /*04f0*/  IMAD R24, R24, R13, R12 ;  /* 0x0000000d18187224 */ /* 0x000fc600078e020c */
[----:B------:R-:W3:Y:S04]  /*0500*/  LDS R13, [R20+0x380] ;  /* 0x00038000140d7984 */ /* 0x000ee80000000800 */
[----:B------:R-:W4:Y:S01]  /*0510*/  LDS R12, [R20+0x3c0] ;  /* 0x0003c000140c7984 */ /* 0x000f220000000800 */
[----:B--2---:R-:W-:-:S04]  /*0520*/  IMAD R14, R23, R14, R24 ;  /* 0x0000000e170e7224 */ /* 0x004fc800078e0218 */
[----:B-1----:R-:W-:-:S04]  /*0530*/  IMAD R14, R22, R15, R14 ;  /* 0x0000000f160e7224 */ /* 0x002fc800078e020e */
[----:B0-----:R-:W-:-:S04]  /*0540*/  IMAD R8, R8, R25, R14 ;  /* 0x0000001908087224 */ /* 0x001fc800078e020e */
[----:B------:R-:W-:-:S04]  /*0550*/  IMAD R8, R26, R9, R8 ;  /* 0x000000091a087224 */ /* 0x000fc800078e0208 */
[----:B---3--:R-:W-:-:S04]  /*0560*/  IMAD R8, R13, R10, R8 ;  /* 0x0000000a0d087224 */ /* 0x008fc800078e0208 */
[----:B----4-:R-:W-:Y:S01]  /*0570*/  IMAD R23, R12, R11, R8 ;  /* 0x0000000b0c177224 */ /* 0x010fe200078e0208 */
[----:B------:R-:W-:Y:S06]  /*0580*/  BAR.SYNC.DEFER_BLOCKING 0x0 ;  /* 0x0000000000007b1d */ /* 0x000fec0000010000 */
[----:B------:R-:W-:Y:S05]  /*0590*/  @P0 BRA `(.L_x_1) ;  /* 0xfffffffc00100947 */ /* 0x000fea000383ffff */
.L_x_0:
[----:B------:R-:W-:-:S04]  /*05a0*/  VIMNMX R3, PT, PT, R2, R5, !PT ;  /* 0x0000000502037248 */ /* 0x000fc80007fe0100 */
[----:B------:R-:W-:-:S13]  /*05b0*/  ISETP.GE.AND P0, PT, R3, R0, PT ;  /* 0x000000000300720c */ /* 0x000fda0003f06270 */
[----:B------:R-:W-:Y:S05]  /*05c0*/  @P0 EXIT ;  /* 0x000000000000094d */ /* 0x000fea0003800000 */
[----:B------:R-:W0:Y:S01]  /*05d0*/  LDC.64 R6, c[0x0][0x390] ;  /* 0x0000e400ff067b82 */ /* 0x000e220000000a00 */
[----:B------:R-:W-:-:S04]  /*05e0*/  IMAD R3, R2, R0, R5 ;  /* 0x0000000002037224 */ /* 0x000fc800078e0205 */
[----:B0-----:R-:W-:-:S05]  /*05f0*/  IMAD.WIDE R2, R3, 0x4, R6 ;  /* 0x0000000403027825 */ /* 0x001fca00078e0206 */
[----:B------:R-:W-:Y:S01]  /*0600*/  STG.E desc[UR8][R2.64], R23 ;  /* 0x0000001702007986 */ /* 0x000fe2000c101908 */
[----:B------:R-:W-:Y:S05]  /*0610*/  EXIT ;  /* 0x000000000000794d */ /* 0x000fea0003800000 */
.L_x_2:
[----:B------:R-:W-:-:S00]  /*0620*/  BRA `(.L_x_2) ;  /* 0xfffffffc00fc7947 */ /* 0x000fc0000383ffff */
[----:B------:R-:W-:-:S00]  /*0630*/  NOP ;  /* 0x0000000000007918 */ /* 0x000fc00000000000 */
        /* <DEDUP_REMOVED lines=12> */
.L_x_3:


//--------------------- .nv.shared._Z17tiled_matrix_multPiS_S_i --------------------------
	.section	.nv.shared._Z17tiled_matrix_multPiS_S_i,"aw",@nobits
	.sectionflags	@""
	.align	4
.nv.shared._Z17tiled_matrix_multPiS_S_i:
	.zero		3072


//--------------------- .nv.shared.reserved.0     --------------------------
	.section	.nv.shared.reserved.0,"aw",@nobits
	.weak		__nv_reservedSMEM_offset_0_alias
	.size		__nv_reservedSMEM_offset_0_alias, 0, 64
	.other		__nv_reservedSMEM_offset_0_alias,@"STO_CUDA_RESERVED_SHARED STV_DEFAULT"
__nv_reservedSMEM_offset_0_alias:
	.zero		0
	.zero		64


//--------------------- .nv.constant0._Z17tiled_matrix_multPiS_S_i --------------------------
	.section	.nv.constant0._Z17tiled_matrix_multPiS_S_i,"a",@progbits
	.sectionflags	@""
	.align	4
.nv.constant0._Z17tiled_matrix_multPiS_S_i:
	.zero		924


//--------------------- SYMBOLS --------------------------

	.type		.nv.reservedSmem.offset0,@object
	.size		.nv.reservedSmem.offset0,0x4
	.type		.nv.reservedSmem.cap,@object
	.size		.nv.reservedSmem.cap,0x4
